//
// Generated by NVIDIA NVVM Compiler
//
// Compiler Build ID: CL-36424714
// Cuda compilation tools, release 13.0, V13.0.88
// Based on NVVM 20.0.0
//

.version 9.0
.target sm_100
.address_size 64

	// .globl	_Z10vector_addPKiS0_Pii

.visible .entry _Z10vector_addPKiS0_Pii(
	.param .u64 .ptr .align 1 _Z10vector_addPKiS0_Pii_param_0,
	.param .u64 .ptr .align 1 _Z10vector_addPKiS0_Pii_param_1,
	.param .u64 .ptr .align 1 _Z10vector_addPKiS0_Pii_param_2,
	.param .u32 _Z10vector_addPKiS0_Pii_param_3
)
{
	.reg .pred 	%p<2>;
	.reg .b32 	%r<9>;
	.reg .b64 	%rd<11>;

	ld.param.u64 	%rd1, [_Z10vector_addPKiS0_Pii_param_0];
	ld.param.u64 	%rd2, [_Z10vector_addPKiS0_Pii_param_1];
	ld.param.u64 	%rd3, [_Z10vector_addPKiS0_Pii_param_2];
	ld.param.u32 	%r2, [_Z10vector_addPKiS0_Pii_param_3];
	mov.u32 	%r3, %ctaid.x;
	mov.u32 	%r4, %ntid.x;
	mov.u32 	%r5, %tid.x;
	mad.lo.s32 	%r1, %r3, %r4, %r5;
	setp.ge.s32 	%p1, %r1, %r2;
	@%p1 bra 	$L__BB0_2;
	cvta.to.global.u64 	%rd4, %rd1;
	cvta.to.global.u64 	%rd5, %rd2;
	cvta.to.global.u64 	%rd6, %rd3;
	mul.wide.s32 	%rd7, %r1, 4;
	add.s64 	%rd8, %rd4, %rd7;
	ld.global.u32 	%r6, [%rd8];
	add.s64 	%rd9, %rd5, %rd7;
	ld.global.u32 	%r7, [%rd9];
	add.s32 	%r8, %r7, %r6;
	add.s64 	%rd10, %rd6, %rd7;
	st.global.u32 	[%rd10], %r8;
$L__BB0_2:
	ret;

}


// ===== COMPILED SASS (sm_100) =====

	.target	sm_100

	.elftype	@"ET_EXEC"


//--------------------- .note.nv.tkinfo           --------------------------
	.section	.note.nv.tkinfo,"",@"SHT_NOTE"
	.sectionflags	@"SHF_NOTE_NV_TKINFO"
	.tkinfo
        /*0018*/ 	.word	0x00000002
        /*0030*/ 	.string	""
        /*0030*/ 	.string	"ptxas"
        /*0030*/ 	.string	"Cuda compilation tools, release 13.0, V13.0.88"
        /*0030*/ 	.string	"Build cuda_13.0.r13.0/compiler.36424714_0"
        /*0030*/ 	.string	"-arch sm_100 -m 64 "



//--------------------- .note.nv.cuinfo           --------------------------
	.section	.note.nv.cuinfo,"",@"SHT_NOTE"
	.sectionflags	@"SHF_NOTE_NV_CUINFO"
        /*0018*/ 	.short	0x0002
        /*001a*/ 	.short	0x0064
        /*001c*/ 	.short	0x0082
	.zero		2


//--------------------- .nv.info                  --------------------------
	.section	.nv.info,"",@"SHT_CUDA_INFO"
	.align	4


	//----- nvinfo : EIATTR_REGCOUNT
	.align		4
        /*0000*/ 	.byte	0x04, 0x2f
        /*0002*/ 	.short	(.L_1 - .L_0)
	.align		4
.L_0:
        /*0004*/ 	.word	index@(_Z10vector_addPKiS0_Pii)
        /*0008*/ 	.word	0x0000000c


	//----- nvinfo : EIATTR_FRAME_SIZE
	.align		4
.L_1:
        /*000c*/ 	.byte	0x04, 0x11
        /*000e*/ 	.short	(.L_3 - .L_2)
	.align		4
.L_2:
        /*0010*/ 	.word	index@(_Z10vector_addPKiS0_Pii)
        /*0014*/ 	.word	0x00000000


	//----- nvinfo : EIATTR_MIN_STACK_SIZE
	.align		4
.L_3:
        /*0018*/ 	.byte	0x04, 0x12
        /*001a*/ 	.short	(.L_5 - .L_4)
	.align		4
.L_4:
        /*001c*/ 	.word	index@(_Z10vector_addPKiS0_Pii)
        /*0020*/ 	.word	0x00000000
.L_5:


//--------------------- .nv.compat                --------------------------
	.section	.nv.compat,"",@"SHT_CUDA_COMPAT_INFO"
	.align	4
        /*0000*/ 	.byte	0x02, 0x09, 0x00, 0x00, 0x02, 0x02, 0x01, 0x00, 0x02, 0x05, 0x05, 0x00, 0x03, 0x07, 0x01, 0x01
        /*0010*/ 	.byte	0x02, 0x03, 0x00, 0x00, 0x02, 0x06, 0x01, 0x00, 0x04, 0x0b, 0x08, 0x00, 0x09, 0x00, 0x00, 0x00
        /*0020*/ 	.byte	0x00, 0x00, 0x00, 0x00


//--------------------- .nv.info._Z10vector_addPKiS0_Pii --------------------------
	.section	.nv.info._Z10vector_addPKiS0_Pii,"",@"SHT_CUDA_INFO"
	.sectionflags	@""
	.align	4


	//----- nvinfo : EIATTR_CUDA_API_VERSION
	.align		4
        /*0000*/ 	.byte	0x04, 0x37
        /*0002*/ 	.short	(.L_7 - .L_6)
.L_6:
        /*0004*/ 	.word	0x00000082


	//----- nvinfo : EIATTR_KPARAM_INFO
	.align		4
.L_7:
        /*0008*/ 	.byte	0x04, 0x17
        /*000a*/ 	.short	(.L_9 - .L_8)
.L_8:
        /*000c*/ 	.word	0x00000000
        /*0010*/ 	.short	0x0003
        /*0012*/ 	.short	0x0018
        /*0014*/ 	.byte	0x00, 0xf0, 0x11, 0x00


	//----- nvinfo : EIATTR_KPARAM_INFO
	.align		4
.L_9:
        /*0018*/ 	.byte	0x04, 0x17
        /*001a*/ 	.short	(.L_11 - .L_10)
.L_10:
        /*001c*/ 	.word	0x00000000
        /*0020*/ 	.short	0x0002
        /*0022*/ 	.short	0x0010
        /*0024*/ 	.byte	0x00, 0xf5, 0x21, 0x00


	//----- nvinfo : EIATTR_KPARAM_INFO
	.align		4
.L_11:
        /*0028*/ 	.byte	0x04, 0x17
        /*002a*/ 	.short	(.L_13 - .L_12)
.L_12:
        /*002c*/ 	.word	0x00000000
        /*0030*/ 	.short	0x0001
        /*0032*/ 	.short	0x0008
        /*0034*/ 	.byte	0x00, 0xf5, 0x21, 0x00


	//----- nvinfo : EIATTR_KPARAM_INFO
	.align		4
.L_13:
        /*0038*/ 	.byte	0x04, 0x17
        /*003a*/ 	.short	(.L_15 - .L_14)
.L_14:
        /*003c*/ 	.word	0x00000000
        /*0040*/ 	.short	0x0000
        /*0042*/ 	.short	0x0000
        /*0044*/ 	.byte	0x00, 0xf5, 0x21, 0x00


	//----- nvinfo : EIATTR_SPARSE_MMA_MASK
	.align		4
.L_15:
        /*0048*/ 	.byte	0x03, 0x50
        /*004a*/ 	.short	0x0000


	//----- nvinfo : EIATTR_MAXREG_COUNT
	.align		4
        /*004c*/ 	.byte	0x03, 0x1b
        /*004e*/ 	.short	0x00ff


	//----- nvinfo : EIATTR_MERCURY_ISA_VERSION
	.align		4
        /*0050*/ 	.byte	0x03, 0x5f
        /*0052*/ 	.short	0x0101


	//----- nvinfo : EIATTR_VRC_CTA_INIT_COUNT
	.align		4
        /*0054*/ 	.byte	0x02, 0x4a
	.zero		1
	.zero		1


	//----- nvinfo : EIATTR_EXIT_INSTR_OFFSETS
	.align		4
        /*0058*/ 	.byte	0x04, 0x1c
        /*005a*/ 	.short	(.L_17 - .L_16)


	//   ....[0]....
.L_16:
        /*005c*/ 	.word	0x00000070


	//   ....[1]....
        /*0060*/ 	.word	0x00000130


	//----- nvinfo : EIATTR_CBANK_PARAM_SIZE
	.align		4
.L_17:
        /*0064*/ 	.byte	0x03, 0x19
        /*0066*/ 	.short	0x001c


	//----- nvinfo : EIATTR_PARAM_CBANK
	.align		4
        /*0068*/ 	.byte	0x04, 0x0a
        /*006a*/ 	.short	(.L_19 - .L_18)
	.align		4
.L_18:
        /*006c*/ 	.word	index@(.nv.constant0._Z10vector_addPKiS0_Pii)
        /*0070*/ 	.short	0x0380
        /*0072*/ 	.short	0x001c


	//----- nvinfo : EIATTR_SW_WAR
	.align		4
.L_19:
        /*0074*/ 	.byte	0x04, 0x36
        /*0076*/ 	.short	(.L_21 - .L_20)
.L_20:
        /*0078*/ 	.word	0x00000008
.L_21:


//--------------------- .nv.callgraph             --------------------------
	.section	.nv.callgraph,"",@"SHT_CUDA_CALLGRAPH"
	.align	4
	.sectionentsize	8
	.align		4
        /*0000*/ 	.word	0x00000000
	.align		4
        /*0004*/ 	.word	0xffffffff
	.align		4
        /*0008*/ 	.word	0x00000000
	.align		4
        /*000c*/ 	.word	0xfffffffe
	.align		4
        /*0010*/ 	.word	0x00000000
	.align		4
        /*0014*/ 	.word	0xfffffffd
	.align		4
        /*0018*/ 	.word	0x00000000
	.align		4
        /*001c*/ 	.word	0xfffffffc


//--------------------- .text._Z10vector_addPKiS0_Pii --------------------------
	.section	.text._Z10vector_addPKiS0_Pii,"ax",@progbits
	.align	128
        .global         _Z10vector_addPKiS0_Pii
        .type           _Z10vector_addPKiS0_Pii,@function
        .size           _Z10vector_addPKiS0_Pii,(.L_x_1 - _Z10vector_addPKiS0_Pii)
        .other          _Z10vector_addPKiS0_Pii,@"STO_CUDA_ENTRY STV_DEFAULT"
_Z10vector_addPKiS0_Pii:
.text._Z10vector_addPKiS0_Pii:
[----:B------:R-:W-:Y:S01]  /*0000*/  LDC R1, c[0x0][0x37c] ;  /* 0x0000df00ff017b82 */ /* 0x000fe20000000800 */
[----:B------:R-:W0:Y:S07]  /*0010*/  S2R R0, SR_TID.X ;  /* 0x0000000000007919 */ /* 0x000e2e0000002100 */
[----:B------:R-:W0:Y:S01]  /*0020*/  S2UR UR4, SR_CTAID.X ;  /* 0x00000000000479c3 */ /* 0x000e220000002500 */
[----:B------:R-:W1:Y:S07]  /*0030*/  LDCU UR5, c[0x0][0x398] ;  /* 0x00007300ff0577ac */ /* 0x000e6e0008000800 */
[----:B------:R-:W0:Y:S02]  /*0040*/  LDC R9, c[0x0][0x360] ;  /* 0x0000d800ff097b82 */ /* 0x000e240000000800 */
[----:B0-----:R-:W-:-:S05]  /*0050*/  IMAD R9, R9, UR4, R0 ;  /* 0x0000000409097c24 */ /* 0x001fca000f8e0200 */
[----:B-1----:R-:W-:-:S13]  /*0060*/  ISETP.GE.AND P0, PT, R9, UR5, PT ;  /* 0x0000000509007c0c */ /* 0x002fda000bf06270 */
[----:B------:R-:W-:Y:S05]  /*0070*/  @P0 EXIT ;  /* 0x000000000000094d */ /* 0x000fea0003800000 */
[----:B------:R-:W0:Y:S01]  /*0080*/  LDC.64 R2, c[0x0][0x380] ;  /* 0x0000e000ff027b82 */ /* 0x000e220000000a00 */
[----:B------:R-:W1:Y:S07]  /*0090*/  LDCU.64 UR4, c[0x0][0x358] ;  /* 0x00006b00ff0477ac */ /* 0x000e6e0008000a00 */
[----:B------:R-:W2:Y:S08]  /*00a0*/  LDC.64 R4, c[0x0][0x388] ;  /* 0x0000e200ff047b82 */ /* 0x000eb00000000a00 */
[----:B------:R-:W3:Y:S01]  /*00b0*/  LDC.64 R6, c[0x0][0x390] ;  /* 0x0000e400ff067b82 */ /* 0x000ee20000000a00 */
[----:B0-----:R-:W-:-:S06]  /*00c0*/  IMAD.WIDE R2, R9, 0x4, R2 ;  /* 0x0000000409027825 */ /* 0x001fcc00078e0202 */
[----:B-1----:R-:W4:Y:S01]  /*00d0*/  LDG.E R2, desc[UR4][R2.64] ;  /* 0x0000000402027981 */ /* 0x002f22000c1e1900 */
[----:B--2---:R-:W-:-:S06]  /*00e0*/  IMAD.WIDE R4, R9, 0x4, R4 ;  /* 0x0000000409047825 */ /* 0x004fcc00078e0204 */
[----:B------:R-:W4:Y:S01]  /*00f0*/  LDG.E R5, desc[UR4][R4.64] ;  /* 0x0000000404057981 */ /* 0x000f22000c1e1900 */
[----:B---3--:R-:W-:Y:S01]  /*0100*/  IMAD.WIDE R6, R9, 0x4, R6 ;  /* 0x0000000409067825 */ /* 0x008fe200078e0206 */
[----:B----4-:R-:W-:-:S05]  /*0110*/  IADD3 R9, PT, PT, R2, R5, RZ ;  /* 0x0000000502097210 */ /* 0x010fca0007ffe0ff */
[----:B------:R-:W-:Y:S01]  /*0120*/  STG.E desc[UR4][R6.64], R9 ;  /* 0x0000000906007986 */ /* 0x000fe2000c101904 */
[----:B------:R-:W-:Y:S05]  /*0130*/  EXIT ;  /* 0x000000000000794d */ /* 0x000fea0003800000 */
.L_x_0:
[----:B------:R-:W-:-:S00]  /*0140*/  BRA `(.L_x_0) ;  /* 0xfffffffc00fc7947 */ /* 0x000fc0000383ffff */
[----:B------:R-:W-:-:S00]  /*0150*/  NOP ;  /* 0x0000000000007918 */ /* 0x000fc00000000000 */
        /* <DEDUP_REMOVED lines=10> */
.L_x_1:


//--------------------- .nv.shared.reserved.0     --------------------------
	.section	.nv.shared.reserved.0,"aw",@nobits
	.weak		__nv_reservedSMEM_offset_0_alias
	.size		__nv_reservedSMEM_offset_0_alias, 0, 64
	.other		__nv_reservedSMEM_offset_0_alias,@"STO_CUDA_RESERVED_SHARED STV_DEFAULT"
__nv_reservedSMEM_offset_0_alias:
	.zero		0
	.zero		64


//--------------------- .nv.constant0._Z10vector_addPKiS0_Pii --------------------------
	.section	.nv.constant0._Z10vector_addPKiS0_Pii,"a",@progbits
	.sectionflags	@""
	.align	4
.nv.constant0._Z10vector_addPKiS0_Pii:
	.zero		924


//--------------------- SYMBOLS --------------------------

	.type		.nv.reservedSmem.offset0,@object
	.size		.nv.reservedSmem.offset0,0x4
